//
// Generated by NVIDIA NVVM Compiler
//
// Compiler Build ID: CL-36424714
// Cuda compilation tools, release 13.0, V13.0.88
// Based on NVVM 20.0.0
//

.version 9.0
.target sm_100
.address_size 64

	// .globl	_Z6minAbsPKfPfi
.extern .shared .align 16 .b8 cache[];

.visible .entry _Z6minAbsPKfPfi(
	.param .u64 .ptr .align 1 _Z6minAbsPKfPfi_param_0,
	.param .u64 .ptr .align 1 _Z6minAbsPKfPfi_param_1,
	.param .u32 _Z6minAbsPKfPfi_param_2
)
{
	.reg .pred 	%p<7>;
	.reg .b32 	%r<19>;
	.reg .b32 	%f<14>;
	.reg .b64 	%rd<9>;

	ld.param.u64 	%rd2, [_Z6minAbsPKfPfi_param_0];
	ld.param.u64 	%rd3, [_Z6minAbsPKfPfi_param_1];
	ld.param.u32 	%r11, [_Z6minAbsPKfPfi_param_2];
	mov.u32 	%r18, %ntid.x;
	mov.u32 	%r2, %ctaid.x;
	mov.u32 	%r3, %tid.x;
	mad.lo.s32 	%r17, %r18, %r2, %r3;
	setp.ge.s32 	%p1, %r17, %r11;
	mov.f32 	%f13, 0f3F800000;
	@%p1 bra 	$L__BB0_3;
	mov.u32 	%r12, %nctaid.x;
	mul.lo.s32 	%r5, %r18, %r12;
	cvta.to.global.u64 	%rd1, %rd2;
	mov.f32 	%f13, 0f3F800000;
$L__BB0_2:
	mul.wide.s32 	%rd4, %r17, 4;
	add.s64 	%rd5, %rd1, %rd4;
	ld.global.f32 	%f6, [%rd5];
	abs.f32 	%f7, %f6;
	min.f32 	%f13, %f13, %f7;
	add.s32 	%r17, %r17, %r5;
	setp.lt.s32 	%p2, %r17, %r11;
	@%p2 bra 	$L__BB0_2;
$L__BB0_3:
	shl.b32 	%r13, %r3, 2;
	mov.u32 	%r14, cache;
	add.s32 	%r8, %r14, %r13;
	st.shared.f32 	[%r8], %f13;
	bar.sync 	0;
	setp.lt.u32 	%p3, %r18, 2;
	@%p3 bra 	$L__BB0_7;
$L__BB0_4:
	shr.u32 	%r10, %r18, 1;
	setp.ge.u32 	%p4, %r3, %r10;
	@%p4 bra 	$L__BB0_6;
	ld.shared.f32 	%f8, [%r8];
	shl.b32 	%r15, %r10, 2;
	add.s32 	%r16, %r8, %r15;
	ld.shared.f32 	%f9, [%r16];
	min.f32 	%f10, %f8, %f9;
	st.shared.f32 	[%r8], %f10;
$L__BB0_6:
	bar.sync 	0;
	setp.gt.u32 	%p5, %r18, 3;
	mov.u32 	%r18, %r10;
	@%p5 bra 	$L__BB0_4;
$L__BB0_7:
	setp.ne.s32 	%p6, %r3, 0;
	@%p6 bra 	$L__BB0_9;
	ld.shared.f32 	%f11, [cache];
	cvta.to.global.u64 	%rd6, %rd3;
	mul.wide.u32 	%rd7, %r2, 4;
	add.s64 	%rd8, %rd6, %rd7;
	st.global.f32 	[%rd8], %f11;
$L__BB0_9:
	ret;

}


// ===== COMPILED SASS (sm_100) =====

	.target	sm_100

	.elftype	@"ET_EXEC"


//--------------------- .note.nv.tkinfo           --------------------------
	.section	.note.nv.tkinfo,"",@"SHT_NOTE"
	.sectionflags	@"SHF_NOTE_NV_TKINFO"
	.tkinfo
        /*0018*/ 	.word	0x00000002
        /*0030*/ 	.string	""
        /*0030*/ 	.string	"ptxas"
        /*0030*/ 	.string	"Cuda compilation tools, release 13.0, V13.0.88"
        /*0030*/ 	.string	"Build cuda_13.0.r13.0/compiler.36424714_0"
        /*0030*/ 	.string	"-arch sm_100 -m 64 "



//--------------------- .note.nv.cuinfo           --------------------------
	.section	.note.nv.cuinfo,"",@"SHT_NOTE"
	.sectionflags	@"SHF_NOTE_NV_CUINFO"
        /*0018*/ 	.short	0x0002
        /*001a*/ 	.short	0x0064
        /*001c*/ 	.short	0x0082
	.zero		2


//--------------------- .nv.info                  --------------------------
	.section	.nv.info,"",@"SHT_CUDA_INFO"
	.align	4


	//----- nvinfo : EIATTR_REGCOUNT
	.align		4
        /*0000*/ 	.byte	0x04, 0x2f
        /*0002*/ 	.short	(.L_1 - .L_0)
	.align		4
.L_0:
        /*0004*/ 	.word	index@(_Z6minAbsPKfPfi)
        /*0008*/ 	.word	0x0000000e


	//----- nvinfo : EIATTR_FRAME_SIZE
	.align		4
.L_1:
        /*000c*/ 	.byte	0x04, 0x11
        /*000e*/ 	.short	(.L_3 - .L_2)
	.align		4
.L_2:
        /*0010*/ 	.word	index@(_Z6minAbsPKfPfi)
        /*0014*/ 	.word	0x00000000


	//----- nvinfo : EIATTR_MIN_STACK_SIZE
	.align		4
.L_3:
        /*0018*/ 	.byte	0x04, 0x12
        /*001a*/ 	.short	(.L_5 - .L_4)
	.align		4
.L_4:
        /*001c*/ 	.word	index@(_Z6minAbsPKfPfi)
        /*0020*/ 	.word	0x00000000
.L_5:


//--------------------- .nv.compat                --------------------------
	.section	.nv.compat,"",@"SHT_CUDA_COMPAT_INFO"
	.align	4
        /*0000*/ 	.byte	0x02, 0x09, 0x00, 0x00, 0x02, 0x02, 0x01, 0x00, 0x02, 0x05, 0x05, 0x00, 0x03, 0x07, 0x01, 0x01
        /*0010*/ 	.byte	0x02, 0x03, 0x00, 0x00, 0x02, 0x06, 0x01, 0x00, 0x04, 0x0b, 0x08, 0x00, 0x09, 0x00, 0x00, 0x00
        /*0020*/ 	.byte	0x00, 0x00, 0x00, 0x00


//--------------------- .nv.info._Z6minAbsPKfPfi  --------------------------
	.section	.nv.info._Z6minAbsPKfPfi,"",@"SHT_CUDA_INFO"
	.sectionflags	@""
	.align	4


	//----- nvinfo : EIATTR_CUDA_API_VERSION
	.align		4
        /*0000*/ 	.byte	0x04, 0x37
        /*0002*/ 	.short	(.L_7 - .L_6)
.L_6:
        /*0004*/ 	.word	0x00000082


	//----- nvinfo : EIATTR_KPARAM_INFO
	.align		4
.L_7:
        /*0008*/ 	.byte	0x04, 0x17
        /*000a*/ 	.short	(.L_9 - .L_8)
.L_8:
        /*000c*/ 	.word	0x00000000
        /*0010*/ 	.short	0x0002
        /*0012*/ 	.short	0x0010
        /*0014*/ 	.byte	0x00, 0xf0, 0x11, 0x00


	//----- nvinfo : EIATTR_KPARAM_INFO
	.align		4
.L_9:
        /*0018*/ 	.byte	0x04, 0x17
        /*001a*/ 	.short	(.L_11 - .L_10)
.L_10:
        /*001c*/ 	.word	0x00000000
        /*0020*/ 	.short	0x0001
        /*0022*/ 	.short	0x0008
        /*0024*/ 	.byte	0x00, 0xf5, 0x21, 0x00


	//----- nvinfo : EIATTR_KPARAM_INFO
	.align		4
.L_11:
        /*0028*/ 	.byte	0x04, 0x17
        /*002a*/ 	.short	(.L_13 - .L_12)
.L_12:
        /*002c*/ 	.word	0x00000000
        /*0030*/ 	.short	0x0000
        /*0032*/ 	.short	0x0000
        /*0034*/ 	.byte	0x00, 0xf5, 0x21, 0x00


	//----- nvinfo : EIATTR_SPARSE_MMA_MASK
	.align		4
.L_13:
        /*0038*/ 	.byte	0x03, 0x50
        /*003a*/ 	.short	0x0000


	//----- nvinfo : EIATTR_MAXREG_COUNT
	.align		4
        /*003c*/ 	.byte	0x03, 0x1b
        /*003e*/ 	.short	0x00ff


	//----- nvinfo : EIATTR_NUM_BARRIERS
	.align		4
        /*0040*/ 	.byte	0x02, 0x4c
        /*0042*/ 	.byte	0x01
	.zero		1


	//----- nvinfo : EIATTR_MERCURY_ISA_VERSION
	.align		4
        /*0044*/ 	.byte	0x03, 0x5f
        /*0046*/ 	.short	0x0101


	//----- nvinfo : EIATTR_VRC_CTA_INIT_COUNT
	.align		4
        /*0048*/ 	.byte	0x02, 0x4a
	.zero		1
	.zero		1


	//----- nvinfo : EIATTR_EXIT_INSTR_OFFSETS
	.align		4
        /*004c*/ 	.byte	0x04, 0x1c
        /*004e*/ 	.short	(.L_15 - .L_14)


	//   ....[0]....
.L_14:
        /*0050*/ 	.word	0x000002b0


	//   ....[1]....
        /*0054*/ 	.word	0x00000330


	//----- nvinfo : EIATTR_CRS_STACK_SIZE
	.align		4
.L_15:
        /*0058*/ 	.byte	0x04, 0x1e
        /*005a*/ 	.short	(.L_17 - .L_16)
.L_16:
        /*005c*/ 	.word	0x00000000


	//----- nvinfo : EIATTR_CBANK_PARAM_SIZE
	.align		4
.L_17:
        /*0060*/ 	.byte	0x03, 0x19
        /*0062*/ 	.short	0x0014


	//----- nvinfo : EIATTR_PARAM_CBANK
	.align		4
        /*0064*/ 	.byte	0x04, 0x0a
        /*0066*/ 	.short	(.L_19 - .L_18)
	.align		4
.L_18:
        /*0068*/ 	.word	index@(.nv.constant0._Z6minAbsPKfPfi)
        /*006c*/ 	.short	0x0380
        /*006e*/ 	.short	0x0014


	//----- nvinfo : EIATTR_SW_WAR
	.align		4
.L_19:
        /*0070*/ 	.byte	0x04, 0x36
        /*0072*/ 	.short	(.L_21 - .L_20)
.L_20:
        /*0074*/ 	.word	0x00000008
.L_21:


//--------------------- .nv.callgraph             --------------------------
	.section	.nv.callgraph,"",@"SHT_CUDA_CALLGRAPH"
	.align	4
	.sectionentsize	8
	.align		4
        /*0000*/ 	.word	0x00000000
	.align		4
        /*0004*/ 	.word	0xffffffff
	.align		4
        /*0008*/ 	.word	0x00000000
	.align		4
        /*000c*/ 	.word	0xfffffffe
	.align		4
        /*0010*/ 	.word	0x00000000
	.align		4
        /*0014*/ 	.word	0xfffffffd
	.align		4
        /*0018*/ 	.word	0x00000000
	.align		4
        /*001c*/ 	.word	0xfffffffc


//--------------------- .text._Z6minAbsPKfPfi     --------------------------
	.section	.text._Z6minAbsPKfPfi,"ax",@progbits
	.align	128
        .global         _Z6minAbsPKfPfi
        .type           _Z6minAbsPKfPfi,@function
        .size           _Z6minAbsPKfPfi,(.L_x_6 - _Z6minAbsPKfPfi)
        .other          _Z6minAbsPKfPfi,@"STO_CUDA_ENTRY STV_DEFAULT"
_Z6minAbsPKfPfi:
.text._Z6minAbsPKfPfi:
[----:B------:R-:W-:Y:S01]  /*0000*/  LDC R1, c[0x0][0x37c] ;  /* 0x0000df00ff017b82 */ /* 0x000fe20000000800 */
[----:B------:R-:W0:Y:S01]  /*0010*/  S2R R9, SR_CTAID.X ;  /* 0x0000000000097919 */ /* 0x000e220000002500 */
[----:B------:R-:W1:Y:S01]  /*0020*/  LDCU UR4, c[0x0][0x360] ;  /* 0x00006c00ff0477ac */ /* 0x000e620008000800 */
[----:B------:R-:W-:Y:S01]  /*0030*/  BSSY.RECONVERGENT B0, `(.L_x_0) ;  /* 0x0000013000007945 */ /* 0x000fe20003800200 */
[----:B------:R-:W-:Y:S01]  /*0040*/  IMAD.MOV.U32 R7, RZ, RZ, 0x3f800000 ;  /* 0x3f800000ff077424 */ /* 0x000fe200078e00ff */
[----:B------:R-:W0:Y:S01]  /*0050*/  S2R R8, SR_TID.X ;  /* 0x0000000000087919 */ /* 0x000e220000002100 */
[----:B------:R-:W2:Y:S01]  /*0060*/  LDCU UR5, c[0x0][0x390] ;  /* 0x00007200ff0577ac */ /* 0x000ea20008000800 */
[----:B------:R-:W3:Y:S01]  /*0070*/  LDCU.64 UR6, c[0x0][0x358] ;  /* 0x00006b00ff0677ac */ /* 0x000ee20008000a00 */
[----:B-1----:R-:W-:Y:S02]  /*0080*/  IMAD.U32 R6, RZ, RZ, UR4 ;  /* 0x00000004ff067e24 */ /* 0x002fe4000f8e00ff */
[----:B0-----:R-:W-:-:S05]  /*0090*/  IMAD R0, R9, UR4, R8 ;  /* 0x0000000409007c24 */ /* 0x001fca000f8e0208 */
[----:B--2---:R-:W-:-:S13]  /*00a0*/  ISETP.GE.AND P0, PT, R0, UR5, PT ;  /* 0x0000000500007c0c */ /* 0x004fda000bf06270 */
[----:B---3--:R-:W-:Y:S05]  /*00b0*/  @P0 BRA `(.L_x_1) ;  /* 0x0000000000280947 */ /* 0x008fea0003800000 */
[----:B------:R-:W0:Y:S01]  /*00c0*/  LDC.64 R4, c[0x0][0x380] ;  /* 0x0000e000ff047b82 */ /* 0x000e220000000a00 */
[----:B------:R-:W1:Y:S01]  /*00d0*/  LDCU UR4, c[0x0][0x370] ;  /* 0x00006e00ff0477ac */ /* 0x000e620008000800 */
[----:B------:R-:W-:Y:S02]  /*00e0*/  IMAD.MOV.U32 R7, RZ, RZ, 0x3f800000 ;  /* 0x3f800000ff077424 */ /* 0x000fe400078e00ff */
[----:B-1----:R-:W-:-:S07]  /*00f0*/  IMAD R11, R6, UR4, RZ ;  /* 0x00000004060b7c24 */ /* 0x002fce000f8e02ff */
.L_x_2:
[----:B0-----:R-:W-:-:S06]  /*0100*/  IMAD.WIDE R2, R0, 0x4, R4 ;  /* 0x0000000400027825 */ /* 0x001fcc00078e0204 */
[----:B------:R-:W2:Y:S01]  /*0110*/  LDG.E R2, desc[UR6][R2.64] ;  /* 0x0000000602027981 */ /* 0x000ea2000c1e1900 */
[----:B------:R-:W-:-:S05]  /*0120*/  IMAD.IADD R0, R11, 0x1, R0 ;  /* 0x000000010b007824 */ /* 0x000fca00078e0200 */
[----:B------:R-:W-:Y:S02]  /*0130*/  ISETP.GE.AND P0, PT, R0, UR5, PT ;  /* 0x0000000500007c0c */ /* 0x000fe4000bf06270 */
[----:B--2---:R-:W-:-:S11]  /*0140*/  FMNMX R7, |R2|, R7, PT ;  /* 0x0000000702077209 */ /* 0x004fd60003800200 */
[----:B------:R-:W-:Y:S05]  /*0150*/  @!P0 BRA `(.L_x_2) ;  /* 0xfffffffc00e88947 */ /* 0x000fea000383ffff */
.L_x_1:
[----:B------:R-:W-:Y:S05]  /*0160*/  BSYNC.RECONVERGENT B0 ;  /* 0x0000000000007941 */ /* 0x000fea0003800200 */
.L_x_0:
[----:B------:R-:W0:Y:S01]  /*0170*/  S2UR UR5, SR_CgaCtaId ;  /* 0x00000000000579c3 */ /* 0x000e220000008800 */
[----:B------:R-:W-:Y:S01]  /*0180*/  UMOV UR4, 0x400 ;  /* 0x0000040000047882 */ /* 0x000fe20000000000 */
[----:B------:R-:W-:Y:S02]  /*0190*/  ISETP.GE.U32.AND P1, PT, R6, 0x2, PT ;  /* 0x000000020600780c */ /* 0x000fe40003f26070 */
[----:B------:R-:W-:Y:S01]  /*01a0*/  ISETP.NE.AND P0, PT, R8, RZ, PT ;  /* 0x000000ff0800720c */ /* 0x000fe20003f05270 */
[----:B0-----:R-:W-:-:S06]  /*01b0*/  ULEA UR4, UR5, UR4, 0x18 ;  /* 0x0000000405047291 */ /* 0x001fcc000f8ec0ff */
[----:B------:R-:W-:-:S05]  /*01c0*/  LEA R0, R8, UR4, 0x2 ;  /* 0x0000000408007c11 */ /* 0x000fca000f8e10ff */
[----:B------:R0:W-:Y:S01]  /*01d0*/  STS [R0], R7 ;  /* 0x0000000700007388 */ /* 0x0001e20000000800 */
[----:B------:R-:W-:Y:S06]  /*01e0*/  BAR.SYNC.DEFER_BLOCKING 0x0 ;  /* 0x0000000000007b1d */ /* 0x000fec0000010000 */
[----:B------:R-:W-:Y:S05]  /*01f0*/  @!P1 BRA `(.L_x_3) ;  /* 0x00000000002c9947 */ /* 0x000fea0003800000 */
.L_x_4:
[----:B0-----:R-:W-:-:S04]  /*0200*/  SHF.R.U32.HI R7, RZ, 0x1, R6 ;  /* 0x00000001ff077819 */ /* 0x001fc80000011606 */
[----:B------:R-:W-:-:S13]  /*0210*/  ISETP.GE.U32.AND P1, PT, R8, R7, PT ;  /* 0x000000070800720c */ /* 0x000fda0003f26070 */
[----:B------:R-:W-:Y:S01]  /*0220*/  @!P1 IMAD R3, R7, 0x4, R0 ;  /* 0x0000000407039824 */ /* 0x000fe200078e0200 */
[----:B------:R-:W-:Y:S05]  /*0230*/  @!P1 LDS R2, [R0] ;  /* 0x0000000000029984 */ /* 0x000fea0000000800 */
[----:B------:R-:W0:Y:S02]  /*0240*/  @!P1 LDS R3, [R3] ;  /* 0x0000000003039984 */ /* 0x000e240000000800 */
[----:B0-----:R-:W-:-:S05]  /*0250*/  @!P1 FMNMX R5, R2, R3, PT ;  /* 0x0000000302059209 */ /* 0x001fca0003800000 */
[----:B------:R1:W-:Y:S01]  /*0260*/  @!P1 STS [R0], R5 ;  /* 0x0000000500009388 */ /* 0x0003e20000000800 */
[----:B------:R-:W-:Y:S01]  /*0270*/  BAR.SYNC.DEFER_BLOCKING 0x0 ;  /* 0x0000000000007b1d */ /* 0x000fe20000010000 */
[----:B------:R-:W-:Y:S01]  /*0280*/  ISETP.GT.U32.AND P1, PT, R6, 0x3, PT ;  /* 0x000000030600780c */ /* 0x000fe20003f24070 */
[----:B------:R-:W-:-:S12]  /*0290*/  IMAD.MOV.U32 R6, RZ, RZ, R7 ;  /* 0x000000ffff067224 */ /* 0x000fd800078e0007 */
[----:B-1----:R-:W-:Y:S05]  /*02a0*/  @P1 BRA `(.L_x_4) ;  /* 0xfffffffc00d41947 */ /* 0x002fea000383ffff */
.L_x_3:
[----:B------:R-:W-:Y:S05]  /*02b0*/  @P0 EXIT ;  /* 0x000000000000094d */ /* 0x000fea0003800000 */
[----:B------:R-:W1:Y:S01]  /*02c0*/  S2UR UR5, SR_CgaCtaId ;  /* 0x00000000000579c3 */ /* 0x000e620000008800 */
[----:B------:R-:W-:-:S07]  /*02d0*/  UMOV UR4, 0x400 ;  /* 0x0000040000047882 */ /* 0x000fce0000000000 */
[----:B------:R-:W2:Y:S01]  /*02e0*/  LDC.64 R2, c[0x0][0x388] ;  /* 0x0000e200ff027b82 */ /* 0x000ea20000000a00 */
[----:B-1----:R-:W-:Y:S01]  /*02f0*/  ULEA UR4, UR5, UR4, 0x18 ;  /* 0x0000000405047291 */ /* 0x002fe2000f8ec0ff */
[----:B--2---:R-:W-:-:S08]  /*0300*/  IMAD.WIDE.U32 R2, R9, 0x4, R2 ;  /* 0x0000000409027825 */ /* 0x004fd000078e0002 */
[----:B------:R-:W1:Y:S04]  /*0310*/  LDS R5, [UR4] ;  /* 0x00000004ff057984 */ /* 0x000e680008000800 */
[----:B-1----:R-:W-:Y:S01]  /*0320*/  STG.E desc[UR6][R2.64], R5 ;  /* 0x0000000502007986 */ /* 0x002fe2000c101906 */
[----:B------:R-:W-:Y:S05]  /*0330*/  EXIT ;  /* 0x000000000000794d */ /* 0x000fea0003800000 */
.L_x_5:
[----:B------:R-:W-:-:S00]  /*0340*/  BRA `(.L_x_5) ;  /* 0xfffffffc00fc7947 */ /* 0x000fc0000383ffff */
[----:B------:R-:W-:-:S00]  /*0350*/  NOP ;  /* 0x0000000000007918 */ /* 0x000fc00000000000 */
        /* <DEDUP_REMOVED lines=10> */
.L_x_6:


//--------------------- .nv.shared._Z6minAbsPKfPfi --------------------------
	.section	.nv.shared._Z6minAbsPKfPfi,"aw",@nobits
	.sectionflags	@""
	.align	16
	.zero		1024


//--------------------- .nv.shared.reserved.0     --------------------------
	.section	.nv.shared.reserved.0,"aw",@nobits
	.weak		__nv_reservedSMEM_offset_0_alias
	.size		__nv_reservedSMEM_offset_0_alias, 0, 64
	.other		__nv_reservedSMEM_offset_0_alias,@"STO_CUDA_RESERVED_SHARED STV_DEFAULT"
__nv_reservedSMEM_offset_0_alias:
	.zero		0
	.zero		64


//--------------------- .nv.constant0._Z6minAbsPKfPfi --------------------------
	.section	.nv.constant0._Z6minAbsPKfPfi,"a",@progbits
	.sectionflags	@""
	.align	4
.nv.constant0._Z6minAbsPKfPfi:
	.zero		916


//--------------------- SYMBOLS --------------------------

	.type		.nv.reservedSmem.offset0,@object
	.size		.nv.reservedSmem.offset0,0x4
	.type		.nv.reservedSmem.cap,@object
	.size		.nv.reservedSmem.cap,0x4
